//
// Generated by NVIDIA NVVM Compiler
//
// Compiler Build ID: CL-36424714
// Cuda compilation tools, release 13.0, V13.0.88
// Based on NVVM 20.0.0
//

.version 9.0
.target sm_100
.address_size 64

	// .globl	_Z18convolution_kernelPfS_S_

.visible .entry _Z18convolution_kernelPfS_S_(
	.param .u64 .ptr .align 1 _Z18convolution_kernelPfS_S__param_0,
	.param .u64 .ptr .align 1 _Z18convolution_kernelPfS_S__param_1,
	.param .u64 .ptr .align 1 _Z18convolution_kernelPfS_S__param_2
)
{
	.reg .pred 	%p<2>;
	.reg .b32 	%r<19>;
	.reg .b32 	%f<55>;
	.reg .b64 	%rd<16>;

	ld.param.u64 	%rd5, [_Z18convolution_kernelPfS_S__param_0];
	ld.param.u64 	%rd6, [_Z18convolution_kernelPfS_S__param_1];
	ld.param.u64 	%rd7, [_Z18convolution_kernelPfS_S__param_2];
	cvta.to.global.u64 	%rd8, %rd7;
	cvta.to.global.u64 	%rd9, %rd6;
	mov.u32 	%r9, %ctaid.y;
	mov.u32 	%r10, %ntid.y;
	mov.u32 	%r11, %tid.y;
	mad.lo.s32 	%r1, %r9, %r10, %r11;
	mov.u32 	%r12, %ctaid.x;
	mov.u32 	%r13, %ntid.x;
	mov.u32 	%r14, %tid.x;
	mad.lo.s32 	%r2, %r12, %r13, %r14;
	add.s64 	%rd15, %rd8, 32;
	add.s64 	%rd2, %rd9, 32;
	mad.lo.s32 	%r17, %r1, 1040, %r2;
	mov.f32 	%f54, 0f00000000;
	mov.b32 	%r18, 0;
$L__BB0_1:
	mul.wide.s32 	%rd10, %r17, 4;
	add.s64 	%rd11, %rd2, %rd10;
	ld.global.f32 	%f4, [%rd11+-32];
	ld.global.f32 	%f5, [%rd15+-32];
	fma.rn.f32 	%f6, %f4, %f5, %f54;
	ld.global.f32 	%f7, [%rd11+-28];
	ld.global.f32 	%f8, [%rd15+-28];
	fma.rn.f32 	%f9, %f7, %f8, %f6;
	ld.global.f32 	%f10, [%rd11+-24];
	ld.global.f32 	%f11, [%rd15+-24];
	fma.rn.f32 	%f12, %f10, %f11, %f9;
	ld.global.f32 	%f13, [%rd11+-20];
	ld.global.f32 	%f14, [%rd15+-20];
	fma.rn.f32 	%f15, %f13, %f14, %f12;
	ld.global.f32 	%f16, [%rd11+-16];
	ld.global.f32 	%f17, [%rd15+-16];
	fma.rn.f32 	%f18, %f16, %f17, %f15;
	ld.global.f32 	%f19, [%rd11+-12];
	ld.global.f32 	%f20, [%rd15+-12];
	fma.rn.f32 	%f21, %f19, %f20, %f18;
	ld.global.f32 	%f22, [%rd11+-8];
	ld.global.f32 	%f23, [%rd15+-8];
	fma.rn.f32 	%f24, %f22, %f23, %f21;
	ld.global.f32 	%f25, [%rd11+-4];
	ld.global.f32 	%f26, [%rd15+-4];
	fma.rn.f32 	%f27, %f25, %f26, %f24;
	ld.global.f32 	%f28, [%rd11];
	ld.global.f32 	%f29, [%rd15];
	fma.rn.f32 	%f30, %f28, %f29, %f27;
	ld.global.f32 	%f31, [%rd11+4];
	ld.global.f32 	%f32, [%rd15+4];
	fma.rn.f32 	%f33, %f31, %f32, %f30;
	ld.global.f32 	%f34, [%rd11+8];
	ld.global.f32 	%f35, [%rd15+8];
	fma.rn.f32 	%f36, %f34, %f35, %f33;
	ld.global.f32 	%f37, [%rd11+12];
	ld.global.f32 	%f38, [%rd15+12];
	fma.rn.f32 	%f39, %f37, %f38, %f36;
	ld.global.f32 	%f40, [%rd11+16];
	ld.global.f32 	%f41, [%rd15+16];
	fma.rn.f32 	%f42, %f40, %f41, %f39;
	ld.global.f32 	%f43, [%rd11+20];
	ld.global.f32 	%f44, [%rd15+20];
	fma.rn.f32 	%f45, %f43, %f44, %f42;
	ld.global.f32 	%f46, [%rd11+24];
	ld.global.f32 	%f47, [%rd15+24];
	fma.rn.f32 	%f48, %f46, %f47, %f45;
	ld.global.f32 	%f49, [%rd11+28];
	ld.global.f32 	%f50, [%rd15+28];
	fma.rn.f32 	%f51, %f49, %f50, %f48;
	ld.global.f32 	%f52, [%rd11+32];
	ld.global.f32 	%f53, [%rd15+32];
	fma.rn.f32 	%f54, %f52, %f53, %f51;
	add.s32 	%r18, %r18, 1;
	add.s64 	%rd15, %rd15, 68;
	add.s32 	%r17, %r17, 1040;
	setp.ne.s32 	%p1, %r18, 17;
	@%p1 bra 	$L__BB0_1;
	cvta.to.global.u64 	%rd12, %rd5;
	shl.b32 	%r15, %r1, 10;
	add.s32 	%r16, %r15, %r2;
	mul.wide.s32 	%rd13, %r16, 4;
	add.s64 	%rd14, %rd12, %rd13;
	st.global.f32 	[%rd14], %f54;
	ret;

}
	// .globl	_Z29convolution_kernel_shared_memPfS_S_
.visible .entry _Z29convolution_kernel_shared_memPfS_S_(
	.param .u64 .ptr .align 1 _Z29convolution_kernel_shared_memPfS_S__param_0,
	.param .u64 .ptr .align 1 _Z29convolution_kernel_shared_memPfS_S__param_1,
	.param .u64 .ptr .align 1 _Z29convolution_kernel_shared_memPfS_S__param_2
)
{
	.reg .pred 	%p<2>;
	.reg .b32 	%r<21>;
	.reg .b32 	%f<55>;
	.reg .b64 	%rd<15>;

	ld.param.u64 	%rd5, [_Z29convolution_kernel_shared_memPfS_S__param_0];
	ld.param.u64 	%rd6, [_Z29convolution_kernel_shared_memPfS_S__param_1];
	ld.param.u64 	%rd7, [_Z29convolution_kernel_shared_memPfS_S__param_2];
	cvta.to.global.u64 	%rd8, %rd7;
	cvta.to.global.u64 	%rd1, %rd6;
	mov.u32 	%r9, %tid.y;
	mov.u32 	%r10, %tid.x;
	mov.u32 	%r11, %ctaid.y;
	shl.b32 	%r12, %r11, 4;
	mov.u32 	%r13, %ctaid.x;
	shl.b32 	%r14, %r13, 5;
	add.s32 	%r1, %r12, %r9;
	add.s32 	%r2, %r14, %r10;
	bar.sync 	0;
	mad.lo.s32 	%r15, %r11, 16640, %r10;
	mad.lo.s32 	%r16, %r9, 1040, %r15;
	add.s32 	%r19, %r16, %r14;
	add.s64 	%rd14, %rd8, 32;
	mov.f32 	%f54, 0f00000000;
	mov.b32 	%r20, 0;
$L__BB1_1:
	mul.wide.s32 	%rd9, %r19, 4;
	add.s64 	%rd10, %rd1, %rd9;
	ld.global.f32 	%f4, [%rd10];
	ld.global.f32 	%f5, [%rd14+-32];
	fma.rn.f32 	%f6, %f4, %f5, %f54;
	ld.global.f32 	%f7, [%rd10+4];
	ld.global.f32 	%f8, [%rd14+-28];
	fma.rn.f32 	%f9, %f7, %f8, %f6;
	ld.global.f32 	%f10, [%rd10+8];
	ld.global.f32 	%f11, [%rd14+-24];
	fma.rn.f32 	%f12, %f10, %f11, %f9;
	ld.global.f32 	%f13, [%rd10+12];
	ld.global.f32 	%f14, [%rd14+-20];
	fma.rn.f32 	%f15, %f13, %f14, %f12;
	ld.global.f32 	%f16, [%rd10+16];
	ld.global.f32 	%f17, [%rd14+-16];
	fma.rn.f32 	%f18, %f16, %f17, %f15;
	ld.global.f32 	%f19, [%rd10+20];
	ld.global.f32 	%f20, [%rd14+-12];
	fma.rn.f32 	%f21, %f19, %f20, %f18;
	ld.global.f32 	%f22, [%rd10+24];
	ld.global.f32 	%f23, [%rd14+-8];
	fma.rn.f32 	%f24, %f22, %f23, %f21;
	ld.global.f32 	%f25, [%rd10+28];
	ld.global.f32 	%f26, [%rd14+-4];
	fma.rn.f32 	%f27, %f25, %f26, %f24;
	ld.global.f32 	%f28, [%rd10+32];
	ld.global.f32 	%f29, [%rd14];
	fma.rn.f32 	%f30, %f28, %f29, %f27;
	ld.global.f32 	%f31, [%rd10+36];
	ld.global.f32 	%f32, [%rd14+4];
	fma.rn.f32 	%f33, %f31, %f32, %f30;
	ld.global.f32 	%f34, [%rd10+40];
	ld.global.f32 	%f35, [%rd14+8];
	fma.rn.f32 	%f36, %f34, %f35, %f33;
	ld.global.f32 	%f37, [%rd10+44];
	ld.global.f32 	%f38, [%rd14+12];
	fma.rn.f32 	%f39, %f37, %f38, %f36;
	ld.global.f32 	%f40, [%rd10+48];
	ld.global.f32 	%f41, [%rd14+16];
	fma.rn.f32 	%f42, %f40, %f41, %f39;
	ld.global.f32 	%f43, [%rd10+52];
	ld.global.f32 	%f44, [%rd14+20];
	fma.rn.f32 	%f45, %f43, %f44, %f42;
	ld.global.f32 	%f46, [%rd10+56];
	ld.global.f32 	%f47, [%rd14+24];
	fma.rn.f32 	%f48, %f46, %f47, %f45;
	ld.global.f32 	%f49, [%rd10+60];
	ld.global.f32 	%f50, [%rd14+28];
	fma.rn.f32 	%f51, %f49, %f50, %f48;
	ld.global.f32 	%f52, [%rd10+64];
	ld.global.f32 	%f53, [%rd14+32];
	fma.rn.f32 	%f54, %f52, %f53, %f51;
	add.s32 	%r20, %r20, 1;
	add.s32 	%r19, %r19, 1040;
	add.s64 	%rd14, %rd14, 68;
	setp.ne.s32 	%p1, %r20, 17;
	@%p1 bra 	$L__BB1_1;
	cvta.to.global.u64 	%rd11, %rd5;
	shl.b32 	%r17, %r1, 10;
	add.s32 	%r18, %r17, %r2;
	mul.wide.s32 	%rd12, %r18, 4;
	add.s64 	%rd13, %rd11, %rd12;
	st.global.f32 	[%rd13], %f54;
	ret;

}


// ===== COMPILED SASS (sm_100) =====

	.target	sm_100

	.elftype	@"ET_EXEC"


//--------------------- .note.nv.tkinfo           --------------------------
	.section	.note.nv.tkinfo,"",@"SHT_NOTE"
	.sectionflags	@"SHF_NOTE_NV_TKINFO"
	.tkinfo
        /*0018*/ 	.word	0x00000002
        /*0030*/ 	.string	""
        /*0030*/ 	.string	"ptxas"
        /*0030*/ 	.string	"Cuda compilation tools, release 13.0, V13.0.88"
        /*0030*/ 	.string	"Build cuda_13.0.r13.0/compiler.36424714_0"
        /*0030*/ 	.string	"-arch sm_100 -m 64 "



//--------------------- .note.nv.cuinfo           --------------------------
	.section	.note.nv.cuinfo,"",@"SHT_NOTE"
	.sectionflags	@"SHF_NOTE_NV_CUINFO"
        /*0018*/ 	.short	0x0002
        /*001a*/ 	.short	0x0064
        /*001c*/ 	.short	0x0082
	.zero		2


//--------------------- .nv.info                  --------------------------
	.section	.nv.info,"",@"SHT_CUDA_INFO"
	.align	4


	//----- nvinfo : EIATTR_REGCOUNT
	.align		4
        /*0000*/ 	.byte	0x04, 0x2f
        /*0002*/ 	.short	(.L_1 - .L_0)
	.align		4
.L_0:
        /*0004*/ 	.word	index@(_Z18convolution_kernelPfS_S_)
        /*0008*/ 	.word	0x0000001f


	//----- nvinfo : EIATTR_FRAME_SIZE
	.align		4
.L_1:
        /*000c*/ 	.byte	0x04, 0x11
        /*000e*/ 	.short	(.L_3 - .L_2)
	.align		4
.L_2:
        /*0010*/ 	.word	index@(_Z18convolution_kernelPfS_S_)
        /*0014*/ 	.word	0x00000000


	//----- nvinfo : EIATTR_REGCOUNT
	.align		4
.L_3:
        /*0018*/ 	.byte	0x04, 0x2f
        /*001a*/ 	.short	(.L_5 - .L_4)
	.align		4
.L_4:
        /*001c*/ 	.word	index@(_Z29convolution_kernel_shared_memPfS_S_)
        /*0020*/ 	.word	0x0000001f


	//----- nvinfo : EIATTR_FRAME_SIZE
	.align		4
.L_5:
        /*0024*/ 	.byte	0x04, 0x11
        /*0026*/ 	.short	(.L_7 - .L_6)
	.align		4
.L_6:
        /*0028*/ 	.word	index@(_Z29convolution_kernel_shared_memPfS_S_)
        /*002c*/ 	.word	0x00000000


	//----- nvinfo : EIATTR_MIN_STACK_SIZE
	.align		4
.L_7:
        /*0030*/ 	.byte	0x04, 0x12
        /*0032*/ 	.short	(.L_9 - .L_8)
	.align		4
.L_8:
        /*0034*/ 	.word	index@(_Z29convolution_kernel_shared_memPfS_S_)
        /*0038*/ 	.word	0x00000000


	//----- nvinfo : EIATTR_MIN_STACK_SIZE
	.align		4
.L_9:
        /*003c*/ 	.byte	0x04, 0x12
        /*003e*/ 	.short	(.L_11 - .L_10)
	.align		4
.L_10:
        /*0040*/ 	.word	index@(_Z18convolution_kernelPfS_S_)
        /*0044*/ 	.word	0x00000000
.L_11:


//--------------------- .nv.compat                --------------------------
	.section	.nv.compat,"",@"SHT_CUDA_COMPAT_INFO"
	.align	4
        /*0000*/ 	.byte	0x02, 0x09, 0x00, 0x00, 0x02, 0x02, 0x01, 0x00, 0x02, 0x05, 0x05, 0x00, 0x03, 0x07, 0x01, 0x01
        /*0010*/ 	.byte	0x02, 0x03, 0x00, 0x00, 0x02, 0x06, 0x01, 0x00, 0x04, 0x0b, 0x08, 0x00, 0x09, 0x00, 0x00, 0x00
        /*0020*/ 	.byte	0x00, 0x00, 0x00, 0x00


//--------------------- .nv.info._Z29convolution_kernel_shared_memPfS_S_ --------------------------
	.section	.nv.info._Z29convolution_kernel_shared_memPfS_S_,"",@"SHT_CUDA_INFO"
	.sectionflags	@""
	.align	4


	//----- nvinfo : EIATTR_CUDA_API_VERSION
	.align		4
        /*0000*/ 	.byte	0x04, 0x37
        /*0002*/ 	.short	(.L_13 - .L_12)
.L_12:
        /*0004*/ 	.word	0x00000082


	//----- nvinfo : EIATTR_KPARAM_INFO
	.align		4
.L_13:
        /*0008*/ 	.byte	0x04, 0x17
        /*000a*/ 	.short	(.L_15 - .L_14)
.L_14:
        /*000c*/ 	.word	0x00000000
        /*0010*/ 	.short	0x0002
        /*0012*/ 	.short	0x0010
        /*0014*/ 	.byte	0x00, 0xf5, 0x21, 0x00


	//----- nvinfo : EIATTR_KPARAM_INFO
	.align		4
.L_15:
        /*0018*/ 	.byte	0x04, 0x17
        /*001a*/ 	.short	(.L_17 - .L_16)
.L_16:
        /*001c*/ 	.word	0x00000000
        /*0020*/ 	.short	0x0001
        /*0022*/ 	.short	0x0008
        /*0024*/ 	.byte	0x00, 0xf5, 0x21, 0x00


	//----- nvinfo : EIATTR_KPARAM_INFO
	.align		4
.L_17:
        /*0028*/ 	.byte	0x04, 0x17
        /*002a*/ 	.short	(.L_19 - .L_18)
.L_18:
        /*002c*/ 	.word	0x00000000
        /*0030*/ 	.short	0x0000
        /*0032*/ 	.short	0x0000
        /*0034*/ 	.byte	0x00, 0xf5, 0x21, 0x00


	//----- nvinfo : EIATTR_SPARSE_MMA_MASK
	.align		4
.L_19:
        /*0038*/ 	.byte	0x03, 0x50
        /*003a*/ 	.short	0x0000


	//----- nvinfo : EIATTR_MAXREG_COUNT
	.align		4
        /*003c*/ 	.byte	0x03, 0x1b
        /*003e*/ 	.short	0x00ff


	//----- nvinfo : EIATTR_NUM_BARRIERS
	.align		4
        /*0040*/ 	.byte	0x02, 0x4c
        /*0042*/ 	.byte	0x01
	.zero		1


	//----- nvinfo : EIATTR_MERCURY_ISA_VERSION
	.align		4
        /*0044*/ 	.byte	0x03, 0x5f
        /*0046*/ 	.short	0x0101


	//----- nvinfo : EIATTR_VRC_CTA_INIT_COUNT
	.align		4
        /*0048*/ 	.byte	0x02, 0x4a
	.zero		1
	.zero		1


	//----- nvinfo : EIATTR_EXIT_INSTR_OFFSETS
	.align		4
        /*004c*/ 	.byte	0x04, 0x1c
        /*004e*/ 	.short	(.L_21 - .L_20)


	//   ....[0]....
.L_20:
        /*0050*/ 	.word	0x00000520


	//----- nvinfo : EIATTR_CBANK_PARAM_SIZE
	.align		4
.L_21:
        /*0054*/ 	.byte	0x03, 0x19
        /*0056*/ 	.short	0x0018


	//----- nvinfo : EIATTR_PARAM_CBANK
	.align		4
        /*0058*/ 	.byte	0x04, 0x0a
        /*005a*/ 	.short	(.L_23 - .L_22)
	.align		4
.L_22:
        /*005c*/ 	.word	index@(.nv.constant0._Z29convolution_kernel_shared_memPfS_S_)
        /*0060*/ 	.short	0x0380
        /*0062*/ 	.short	0x0018


	//----- nvinfo : EIATTR_SW_WAR
	.align		4
.L_23:
        /*0064*/ 	.byte	0x04, 0x36
        /*0066*/ 	.short	(.L_25 - .L_24)
.L_24:
        /*0068*/ 	.word	0x00000008
.L_25:


//--------------------- .nv.info._Z18convolution_kernelPfS_S_ --------------------------
	.section	.nv.info._Z18convolution_kernelPfS_S_,"",@"SHT_CUDA_INFO"
	.sectionflags	@""
	.align	4


	//----- nvinfo : EIATTR_CUDA_API_VERSION
	.align		4
        /*0000*/ 	.byte	0x04, 0x37
        /*0002*/ 	.short	(.L_27 - .L_26)
.L_26:
        /*0004*/ 	.word	0x00000082


	//----- nvinfo : EIATTR_KPARAM_INFO
	.align		4
.L_27:
        /*0008*/ 	.byte	0x04, 0x17
        /*000a*/ 	.short	(.L_29 - .L_28)
.L_28:
        /*000c*/ 	.word	0x00000000
        /*0010*/ 	.short	0x0002
        /*0012*/ 	.short	0x0010
        /*0014*/ 	.byte	0x00, 0xf5, 0x21, 0x00


	//----- nvinfo : EIATTR_KPARAM_INFO
	.align		4
.L_29:
        /*0018*/ 	.byte	0x04, 0x17
        /*001a*/ 	.short	(.L_31 - .L_30)
.L_30:
        /*001c*/ 	.word	0x00000000
        /*0020*/ 	.short	0x0001
        /*0022*/ 	.short	0x0008
        /*0024*/ 	.byte	0x00, 0xf5, 0x21, 0x00


	//----- nvinfo : EIATTR_KPARAM_INFO
	.align		4
.L_31:
        /*0028*/ 	.byte	0x04, 0x17
        /*002a*/ 	.short	(.L_33 - .L_32)
.L_32:
        /*002c*/ 	.word	0x00000000
        /*0030*/ 	.short	0x0000
        /*0032*/ 	.short	0x0000
        /*0034*/ 	.byte	0x00, 0xf5, 0x21, 0x00


	//----- nvinfo : EIATTR_SPARSE_MMA_MASK
	.align		4
.L_33:
        /*0038*/ 	.byte	0x03, 0x50
        /*003a*/ 	.short	0x0000


	//----- nvinfo : EIATTR_MAXREG_COUNT
	.align		4
        /*003c*/ 	.byte	0x03, 0x1b
        /*003e*/ 	.short	0x00ff


	//----- nvinfo : EIATTR_MERCURY_ISA_VERSION
	.align		4
        /*0040*/ 	.byte	0x03, 0x5f
        /*0042*/ 	.short	0x0101


	//----- nvinfo : EIATTR_VRC_CTA_INIT_COUNT
	.align		4
        /*0044*/ 	.byte	0x02, 0x4a
	.zero		1
	.zero		1


	//----- nvinfo : EIATTR_EXIT_INSTR_OFFSETS
	.align		4
        /*0048*/ 	.byte	0x04, 0x1c
        /*004a*/ 	.short	(.L_35 - .L_34)


	//   ....[0]....
.L_34:
        /*004c*/ 	.word	0x00000550


	//----- nvinfo : EIATTR_CBANK_PARAM_SIZE
	.align		4
.L_35:
        /*0050*/ 	.byte	0x03, 0x19
        /*0052*/ 	.short	0x0018


	//----- nvinfo : EIATTR_PARAM_CBANK
	.align		4
        /*0054*/ 	.byte	0x04, 0x0a
        /*0056*/ 	.short	(.L_37 - .L_36)
	.align		4
.L_36:
        /*0058*/ 	.word	index@(.nv.constant0._Z18convolution_kernelPfS_S_)
        /*005c*/ 	.short	0x0380
        /*005e*/ 	.short	0x0018


	//----- nvinfo : EIATTR_SW_WAR
	.align		4
.L_37:
        /*0060*/ 	.byte	0x04, 0x36
        /*0062*/ 	.short	(.L_39 - .L_38)
.L_38:
        /*0064*/ 	.word	0x00000008
.L_39:


//--------------------- .nv.callgraph             --------------------------
	.section	.nv.callgraph,"",@"SHT_CUDA_CALLGRAPH"
	.align	4
	.sectionentsize	8
	.align		4
        /*0000*/ 	.word	0x00000000
	.align		4
        /*0004*/ 	.word	0xffffffff
	.align		4
        /*0008*/ 	.word	0x00000000
	.align		4
        /*000c*/ 	.word	0xfffffffe
	.align		4
        /*0010*/ 	.word	0x00000000
	.align		4
        /*0014*/ 	.word	0xfffffffd
	.align		4
        /*0018*/ 	.word	0x00000000
	.align		4
        /*001c*/ 	.word	0xfffffffc


//--------------------- .text._Z29convolution_kernel_shared_memPfS_S_ --------------------------
	.section	.text._Z29convolution_kernel_shared_memPfS_S_,"ax",@progbits
	.align	128
        .global         _Z29convolution_kernel_shared_memPfS_S_
        .type           _Z29convolution_kernel_shared_memPfS_S_,@function
        .size           _Z29convolution_kernel_shared_memPfS_S_,(.L_x_4 - _Z29convolution_kernel_shared_memPfS_S_)
        .other          _Z29convolution_kernel_shared_memPfS_S_,@"STO_CUDA_ENTRY STV_DEFAULT"
_Z29convolution_kernel_shared_memPfS_S_:
.text._Z29convolution_kernel_shared_memPfS_S_:
[----:B------:R-:W-:Y:S01]  /*0000*/  LDC R1, c[0x0][0x37c] ;  /* 0x0000df00ff017b82 */ /* 0x000fe20000000800 */
[----:B------:R-:W0:Y:S01]  /*0010*/  S2R R7, SR_TID.X ;  /* 0x0000000000077919 */ /* 0x000e220000002100 */
[----:B------:R-:W1:Y:S01]  /*0020*/  LDCU.64 UR4, c[0x0][0x390] ;  /* 0x00007200ff0477ac */ /* 0x000e620008000a00 */
[----:B------:R-:W-:Y:S01]  /*0030*/  HFMA2 R14, -RZ, RZ, 0, 0 ;  /* 0x00000000ff0e7431 */ /* 0x000fe200000001ff */
[----:B------:R-:W0:Y:S01]  /*0040*/  S2R R2, SR_CTAID.Y ;  /* 0x0000000000027919 */ /* 0x000e220000002600 */
[----:B------:R-:W2:Y:S01]  /*0050*/  LDCU.64 UR6, c[0x0][0x358] ;  /* 0x00006b00ff0677ac */ /* 0x000ea20008000a00 */
[----:B------:R-:W3:Y:S01]  /*0060*/  S2R R3, SR_TID.Y ;  /* 0x0000000000037919 */ /* 0x000ee20000002200 */
[----:B------:R-:W4:Y:S01]  /*0070*/  S2R R4, SR_CTAID.X ;  /* 0x0000000000047919 */ /* 0x000f220000002500 */
[----:B-1----:R-:W-:-:S04]  /*0080*/  UIADD3 UR4, UP0, UPT, UR4, 0x20, URZ ;  /* 0x0000002004047890 */ /* 0x002fc8000ff1e0ff */
[----:B------:R-:W-:Y:S01]  /*0090*/  UIADD3.X UR5, UPT, UPT, URZ, UR5, URZ, UP0, !UPT ;  /* 0x00000005ff057290 */ /* 0x000fe200087fe4ff */
[----:B0-----:R-:W-:-:S04]  /*00a0*/  IMAD R0, R2, 0x4100, R7 ;  /* 0x0000410002007824 */ /* 0x001fc800078e0207 */
[----:B---3--:R-:W-:Y:S01]  /*00b0*/  IMAD R6, R3, 0x410, R0 ;  /* 0x0000041003067824 */ /* 0x008fe200078e0200 */
[----:B------:R-:W-:Y:S02]  /*00c0*/  LEA R0, R2, R3, 0x4 ;  /* 0x0000000302007211 */ /* 0x000fe400078e20ff */
[----:B------:R-:W-:Y:S02]  /*00d0*/  MOV R3, UR5 ;  /* 0x0000000500037c02 */ /* 0x000fe40008000f00 */
[C---:B----4-:R-:W-:Y:S02]  /*00e0*/  LEA R7, R4.reuse, R7, 0x5 ;  /* 0x0000000704077211 */ /* 0x050fe400078e28ff */
[----:B------:R-:W-:Y:S02]  /*00f0*/  LEA R6, R4, R6, 0x5 ;  /* 0x0000000604067211 */ /* 0x000fe400078e28ff */
[----:B------:R-:W-:Y:S01]  /*0100*/  MOV R2, UR4 ;  /* 0x0000000400027c02 */ /* 0x000fe20008000f00 */
[----:B------:R-:W-:Y:S01]  /*0110*/  UMOV UR4, URZ ;  /* 0x000000ff00047c82 */ /* 0x000fe20008000000 */
[----:B--2---:R-:W-:Y:S06]  /*0120*/  BAR.SYNC.DEFER_BLOCKING 0x0 ;  /* 0x0000000000007b1d */ /* 0x004fec0000010000 */
.L_x_0:
[----:B------:R-:W0:Y:S01]  /*0130*/  LDC.64 R4, c[0x0][0x388] ;  /* 0x0000e200ff047b82 */ /* 0x000e220000000a00 */
[----:B------:R-:W2:Y:S04]  /*0140*/  LDG.E R16, desc[UR6][R2.64+-0x20] ;  /* 0xffffe00602107981 */ /* 0x000ea8000c1e1900 */
[----:B------:R-:W3:Y:S04]  /*0150*/  LDG.E R24, desc[UR6][R2.64+-0x1c] ;  /* 0xffffe40602187981 */ /* 0x000ee8000c1e1900 */
[----:B------:R-:W4:Y:S04]  /*0160*/  LDG.E R18, desc[UR6][R2.64+-0x18] ;  /* 0xffffe80602127981 */ /* 0x000f28000c1e1900 */
[----:B------:R-:W5:Y:S04]  /*0170*/  LDG.E R20, desc[UR6][R2.64+-0x14] ;  /* 0xffffec0602147981 */ /* 0x000f68000c1e1900 */
[----:B------:R-:W5:Y:S04]  /*0180*/  LDG.E R22, desc[UR6][R2.64+-0x10] ;  /* 0xfffff00602167981 */ /* 0x000f68000c1e1900 */
[----:B------:R-:W5:Y:S01]  /*0190*/  LDG.E R8, desc[UR6][R2.64+-0xc] ;  /* 0xfffff40602087981 */ /* 0x000f62000c1e1900 */
[----:B0-----:R-:W-:-:S03]  /*01a0*/  IMAD.WIDE R4, R6, 0x4, R4 ;  /* 0x0000000406047825 */ /* 0x001fc600078e0204 */
[----:B------:R-:W5:Y:S04]  /*01b0*/  LDG.E R10, desc[UR6][R2.64+-0x8] ;  /* 0xfffff806020a7981 */ /* 0x000f68000c1e1900 */
[----:B------:R-:W2:Y:S04]  /*01c0*/  LDG.E R15, desc[UR6][R4.64] ;  /* 0x00000006040f7981 */ /* 0x000ea8000c1e1900 */
[----:B------:R-:W3:Y:S04]  /*01d0*/  LDG.E R17, desc[UR6][R4.64+0x4] ;  /* 0x0000040604117981 */ /* 0x000ee8000c1e1900 */
[----:B------:R-:W4:Y:S04]  /*01e0*/  LDG.E R19, desc[UR6][R4.64+0x8] ;  /* 0x0000080604137981 */ /* 0x000f28000c1e1900 */
[----:B------:R-:W5:Y:S04]  /*01f0*/  LDG.E R21, desc[UR6][R4.64+0xc] ;  /* 0x00000c0604157981 */ /* 0x000f68000c1e1900 */
[----:B------:R-:W5:Y:S04]  /*0200*/  LDG.E R23, desc[UR6][R4.64+0x10] ;  /* 0x0000100604177981 */ /* 0x000f68000c1e1900 */
[----:B------:R-:W5:Y:S04]  /*0210*/  LDG.E R9, desc[UR6][R4.64+0x14] ;  /* 0x0000140604097981 */ /* 0x000f68000c1e1900 */
[----:B------:R-:W5:Y:S04]  /*0220*/  LDG.E R11, desc[UR6][R4.64+0x18] ;  /* 0x00001806040b7981 */ /* 0x000f68000c1e1900 */
[----:B------:R-:W5:Y:S04]  /*0230*/  LDG.E R12, desc[UR6][R2.64+-0x4] ;  /* 0xfffffc06020c7981 */ /* 0x000f68000c1e1900 */
[----:B------:R-:W5:Y:S04]  /*0240*/  LDG.E R13, desc[UR6][R4.64+0x1c] ;  /* 0x00001c06040d7981 */ /* 0x000f68000c1e1900 */
[----:B------:R-:W5:Y:S04]  /*0250*/  LDG.E R25, desc[UR6][R2.64+0x18] ;  /* 0x0000180602197981 */ /* 0x000f68000c1e1900 */
[----:B------:R-:W5:Y:S04]  /*0260*/  LDG.E R26, desc[UR6][R4.64+0x40] ;  /* 0x00004006041a7981 */ /* 0x000f68000c1e1900 */
[----:B------:R-:W5:Y:S01]  /*0270*/  LDG.E R27, desc[UR6][R2.64+0x20] ;  /* 0x00002006021b7981 */ /* 0x000f62000c1e1900 */
[----:B--2---:R-:W-:-:S03]  /*0280*/  FFMA R14, R15, R16, R14 ;  /* 0x000000100f0e7223 */ /* 0x004fc6000000000e */
[----:B------:R-:W2:Y:S01]  /*0290*/  LDG.E R15, desc[UR6][R2.64] ;  /* 0x00000006020f7981 */ /* 0x000ea2000c1e1900 */
[----:B---3--:R-:W-:-:S03]  /*02a0*/  FFMA R24, R17, R24, R14 ;  /* 0x0000001811187223 */ /* 0x008fc6000000000e */
[----:B------:R-:W2:Y:S01]  /*02b0*/  LDG.E R16, desc[UR6][R4.64+0x20] ;  /* 0x0000200604107981 */ /* 0x000ea2000c1e1900 */
[----:B----4-:R-:W-:-:S03]  /*02c0*/  FFMA R24, R19, R18, R24 ;  /* 0x0000001213187223 */ /* 0x010fc60000000018 */
[----:B------:R-:W3:Y:S04]  /*02d0*/  LDG.E R14, desc[UR6][R2.64+0x4] ;  /* 0x00000406020e7981 */ /* 0x000ee8000c1e1900 */
[----:B------:R-:W3:Y:S01]  /*02e0*/  LDG.E R17, desc[UR6][R4.64+0x24] ;  /* 0x0000240604117981 */ /* 0x000ee2000c1e1900 */
[----:B-----5:R-:W-:-:S03]  /*02f0*/  FFMA R24, R21, R20, R24 ;  /* 0x0000001415187223 */ /* 0x020fc60000000018 */
[----:B------:R-:W4:Y:S04]  /*0300*/  LDG.E R19, desc[UR6][R2.64+0x8] ;  /* 0x0000080602137981 */ /* 0x000f28000c1e1900 */
[----:B------:R-:W4:Y:S01]  /*0310*/  LDG.E R18, desc[UR6][R4.64+0x28] ;  /* 0x0000280604127981 */ /* 0x000f22000c1e1900 */
[----:B------:R-:W-:-:S03]  /*0320*/  FFMA R24, R23, R22, R24 ;  /* 0x0000001617187223 */ /* 0x000fc60000000018 */
[----:B------:R-:W5:Y:S04]  /*0330*/  LDG.E R21, desc[UR6][R2.64+0xc] ;  /* 0x00000c0602157981 */ /* 0x000f68000c1e1900 */
[----:B------:R-:W5:Y:S01]  /*0340*/  LDG.E R20, desc[UR6][R4.64+0x2c] ;  /* 0x00002c0604147981 */ /* 0x000f62000c1e1900 */
[----:B------:R-:W-:-:S03]  /*0350*/  FFMA R24, R9, R8, R24 ;  /* 0x0000000809187223 */ /* 0x000fc60000000018 */
[----:B------:R-:W5:Y:S04]  /*0360*/  LDG.E R23, desc[UR6][R2.64+0x10] ;  /* 0x0000100602177981 */ /* 0x000f68000c1e1900 */
[----:B------:R-:W5:Y:S01]  /*0370*/  LDG.E R22, desc[UR6][R4.64+0x30] ;  /* 0x0000300604167981 */ /* 0x000f62000c1e1900 */
[----:B------:R-:W-:-:S03]  /*0380*/  FFMA R28, R11, R10, R24 ;  /* 0x0000000a0b1c7223 */ /* 0x000fc60000000018 */
[----:B------:R-:W5:Y:S04]  /*0390*/  LDG.E R8, desc[UR6][R2.64+0x14] ;  /* 0x0000140602087981 */ /* 0x000f68000c1e1900 */
[----:B------:R-:W5:Y:S04]  /*03a0*/  LDG.E R9, desc[UR6][R4.64+0x34] ;  /* 0x0000340604097981 */ /* 0x000f68000c1e1900 */
[----:B------:R-:W5:Y:S04]  /*03b0*/  LDG.E R24, desc[UR6][R4.64+0x38] ;  /* 0x0000380604187981 */ /* 0x000f68000c1e1900 */
[----:B------:R0:W5:Y:S04]  /*03c0*/  LDG.E R10, desc[UR6][R2.64+0x1c] ;  /* 0x00001c06020a7981 */ /* 0x000168000c1e1900 */
[----:B------:R-:W5:Y:S01]  /*03d0*/  LDG.E R11, desc[UR6][R4.64+0x3c] ;  /* 0x00003c06040b7981 */ /* 0x000f62000c1e1900 */
[----:B------:R-:W-:Y:S01]  /*03e0*/  FFMA R13, R13, R12, R28 ;  /* 0x0000000c0d0d7223 */ /* 0x000fe2000000001c */
[----:B------:R-:W-:-:S04]  /*03f0*/  UIADD3 UR4, UPT, UPT, UR4, 0x1, URZ ;  /* 0x0000000104047890 */ /* 0x000fc8000fffe0ff */
[----:B------:R-:W-:Y:S01]  /*0400*/  UISETP.NE.AND UP0, UPT, UR4, 0x11, UPT ;  /* 0x000000110400788c */ /* 0x000fe2000bf05270 */
[----:B0-----:R-:W-:Y:S02]  /*0410*/  IADD3 R2, P0, PT, R2, 0x44, RZ ;  /* 0x0000004402027810 */ /* 0x001fe40007f1e0ff */
[----:B------:R-:W-:Y:S02]  /*0420*/  IADD3 R6, PT, PT, R6, 0x410, RZ ;  /* 0x0000041006067810 */ /* 0x000fe40007ffe0ff */
[----:B------:R-:W-:Y:S01]  /*0430*/  IADD3.X R3, PT, PT, RZ, R3, RZ, P0, !PT ;  /* 0x00000003ff037210 */ /* 0x000fe200007fe4ff */
[----:B--2---:R-:W-:-:S04]  /*0440*/  FFMA R16, R16, R15, R13 ;  /* 0x0000000f10107223 */ /* 0x004fc8000000000d */
[----:B---3--:R-:W-:-:S04]  /*0450*/  FFMA R17, R17, R14, R16 ;  /* 0x0000000e11117223 */ /* 0x008fc80000000010 */
[----:B----4-:R-:W-:-:S04]  /*0460*/  FFMA R17, R18, R19, R17 ;  /* 0x0000001312117223 */ /* 0x010fc80000000011 */
[----:B-----5:R-:W-:-:S04]  /*0470*/  FFMA R17, R20, R21, R17 ;  /* 0x0000001514117223 */ /* 0x020fc80000000011 */
[----:B------:R-:W-:-:S04]  /*0480*/  FFMA R22, R22, R23, R17 ;  /* 0x0000001716167223 */ /* 0x000fc80000000011 */
[----:B------:R-:W-:-:S04]  /*0490*/  FFMA R9, R9, R8, R22 ;  /* 0x0000000809097223 */ /* 0x000fc80000000016 */
[----:B------:R-:W-:-:S04]  /*04a0*/  FFMA R24, R24, R25, R9 ;  /* 0x0000001918187223 */ /* 0x000fc80000000009 */
[----:B------:R-:W-:-:S04]  /*04b0*/  FFMA R11, R11, R10, R24 ;  /* 0x0000000a0b0b7223 */ /* 0x000fc80000000018 */
[----:B------:R-:W-:Y:S01]  /*04c0*/  FFMA R14, R26, R27, R11 ;  /* 0x0000001b1a0e7223 */ /* 0x000fe2000000000b */
[----:B------:R-:W-:Y:S06]  /*04d0*/  BRA.U UP0, `(.L_x_0) ;  /* 0xfffffffd00147547 */ /* 0x000fec000b83ffff */
[----:B------:R-:W0:Y:S01]  /*04e0*/  LDC.64 R2, c[0x0][0x380] ;  /* 0x0000e000ff027b82 */ /* 0x000e220000000a00 */
[----:B------:R-:W-:-:S05]  /*04f0*/  LEA R7, R0, R7, 0xa ;  /* 0x0000000700077211 */ /* 0x000fca00078e50ff */
[----:B0-----:R-:W-:-:S05]  /*0500*/  IMAD.WIDE R2, R7, 0x4, R2 ;  /* 0x0000000407027825 */ /* 0x001fca00078e0202 */
[----:B------:R-:W-:Y:S01]  /*0510*/  STG.E desc[UR6][R2.64], R14 ;  /* 0x0000000e02007986 */ /* 0x000fe2000c101906 */
[----:B------:R-:W-:Y:S05]  /*0520*/  EXIT ;  /* 0x000000000000794d */ /* 0x000fea0003800000 */
.L_x_1:
[----:B------:R-:W-:-:S00]  /*0530*/  BRA `(.L_x_1) ;  /* 0xfffffffc00fc7947 */ /* 0x000fc0000383ffff */
[----:B------:R-:W-:-:S00]  /*0540*/  NOP ;  /* 0x0000000000007918 */ /* 0x000fc00000000000 */
        /* <DEDUP_REMOVED lines=11> */
.L_x_4:


//--------------------- .text._Z18convolution_kernelPfS_S_ --------------------------
	.section	.text._Z18convolution_kernelPfS_S_,"ax",@progbits
	.align	128
        .global         _Z18convolution_kernelPfS_S_
        .type           _Z18convolution_kernelPfS_S_,@function
        .size           _Z18convolution_kernelPfS_S_,(.L_x_5 - _Z18convolution_kernelPfS_S_)
        .other          _Z18convolution_kernelPfS_S_,@"STO_CUDA_ENTRY STV_DEFAULT"
_Z18convolution_kernelPfS_S_:
.text._Z18convolution_kernelPfS_S_:
[----:B------:R-:W-:Y:S01]  /*0000*/  LDC R1, c[0x0][0x37c] ;  /* 0x0000df00ff017b82 */ /* 0x000fe20000000800 */
[----:B------:R-:W0:Y:S07]  /*0010*/  S2R R3, SR_TID.Y ;  /* 0x0000000000037919 */ /* 0x000e2e0000002200 */
[----:B------:R-:W0:Y:S01]  /*0020*/  LDC R0, c[0x0][0x364] ;  /* 0x0000d900ff007b82 */ /* 0x000e220000000800 */
[----:B------:R-:W1:Y:S01]  /*0030*/  LDCU.64 UR6, c[0x0][0x390] ;  /* 0x00007200ff0677ac */ /* 0x000e620008000a00 */
[----:B------:R-:W-:Y:S01]  /*0040*/  HFMA2 R14, -RZ, RZ, 0, 0 ;  /* 0x00000000ff0e7431 */ /* 0x000fe200000001ff */
[----:B------:R-:W2:Y:S01]  /*0050*/  S2R R2, SR_TID.X ;  /* 0x0000000000027919 */ /* 0x000ea20000002100 */
[----:B------:R-:W3:Y:S04]  /*0060*/  LDCU.64 UR8, c[0x0][0x388] ;  /* 0x00007100ff0877ac */ /* 0x000ee80008000a00 */
[----:B------:R-:W0:Y:S01]  /*0070*/  S2UR UR12, SR_CTAID.Y ;  /* 0x00000000000c79c3 */ /* 0x000e220000002600 */
[----:B------:R-:W4:Y:S07]  /*0080*/  LDCU.64 UR10, c[0x0][0x358] ;  /* 0x00006b00ff0a77ac */ /* 0x000f2e0008000a00 */
[----:B------:R-:W2:Y:S01]  /*0090*/  S2UR UR13, SR_CTAID.X ;  /* 0x00000000000d79c3 */ /* 0x000ea20000002500 */
[----:B-1----:R-:W-:-:S04]  /*00a0*/  UIADD3 UR4, UP0, UPT, UR6, 0x20, URZ ;  /* 0x0000002006047890 */ /* 0x002fc8000ff1e0ff */
[----:B------:R-:W-:-:S03]  /*00b0*/  UIADD3.X UR7, UPT, UPT, URZ, UR7, URZ, UP0, !UPT ;  /* 0x00000007ff077290 */ /* 0x000fc600087fe4ff */
[----:B------:R-:W2:Y:S01]  /*00c0*/  LDC R7, c[0x0][0x360] ;  /* 0x0000d800ff077b82 */ /* 0x000ea20000000800 */
[----:B---3--:R-:W-:-:S04]  /*00d0*/  UIADD3 UR5, UP1, UPT, UR8, 0x20, URZ ;  /* 0x0000002008057890 */ /* 0x008fc8000ff3e0ff */
[----:B------:R-:W-:Y:S01]  /*00e0*/  UIADD3.X UR6, UPT, UPT, URZ, UR9, URZ, UP1, !UPT ;  /* 0x00000009ff067290 */ /* 0x000fe20008ffe4ff */
[----:B0-----:R-:W-:Y:S01]  /*00f0*/  IMAD R0, R0, UR12, R3 ;  /* 0x0000000c00007c24 */ /* 0x001fe2000f8e0203 */
[----:B------:R-:W-:Y:S01]  /*0100*/  MOV R3, UR7 ;  /* 0x0000000700037c02 */ /* 0x000fe20008000f00 */
[----:B--2---:R-:W-:Y:S01]  /*0110*/  IMAD R7, R7, UR13, R2 ;  /* 0x0000000d07077c24 */ /* 0x004fe2000f8e0202 */
[----:B------:R-:W-:Y:S01]  /*0120*/  MOV R2, UR4 ;  /* 0x0000000400027c02 */ /* 0x000fe20008000f00 */
[----:B------:R-:W-:Y:S02]  /*0130*/  UMOV UR4, URZ ;  /* 0x000000ff00047c82 */ /* 0x000fe40008000000 */
[----:B----4-:R-:W-:-:S07]  /*0140*/  IMAD R6, R0, 0x410, R7 ;  /* 0x0000041000067824 */ /* 0x010fce00078e0207 */
.L_x_2:
[----:B------:R-:W-:Y:S01]  /*0150*/  MOV R4, UR5 ;  /* 0x0000000500047c02 */ /* 0x000fe20008000f00 */
[----:B------:R-:W2:Y:S01]  /*0160*/  LDG.E R16, desc[UR10][R2.64+-0x20] ;  /* 0xffffe00a02107981 */ /* 0x000ea2000c1e1900 */
[----:B------:R-:W-:-:S03]  /*0170*/  MOV R5, UR6 ;  /* 0x0000000600057c02 */ /* 0x000fc60008000f00 */
[----:B------:R-:W3:Y:S01]  /*0180*/  LDG.E R24, desc[UR10][R2.64+-0x1c] ;  /* 0xffffe40a02187981 */ /* 0x000ee2000c1e1900 */
[----:B------:R-:W-:-:S03]  /*0190*/  IMAD.WIDE R4, R6, 0x4, R4 ;  /* 0x0000000406047825 */ /* 0x000fc600078e0204 */
[----:B------:R-:W4:Y:S04]  /*01a0*/  LDG.E R18, desc[UR10][R2.64+-0x18] ;  /* 0xffffe80a02127981 */ /* 0x000f28000c1e1900 */
        /* <DEDUP_REMOVED lines=31> */
[----:B------:R-:W5:Y:S04]  /*03a0*/  LDG.E R22, desc[UR10][R4.64+0x10] ;  /* 0x0000100a04167981 */ /* 0x000f68000c1e1900 */
[----:B------:R-:W5:Y:S01]  /*03b0*/  LDG.E R8, desc[UR10][R2.64+0x14] ;  /* 0x0000140a02087981 */ /* 0x000f62000c1e1900 */
[----:B------:R-:W-:-:S03]  /*03c0*/  FFMA R28, R11, R10, R24 ;  /* 0x0000000a0b1c7223 */ /* 0x000fc60000000018 */
        /* <DEDUP_REMOVED lines=25> */
.L_x_3:
        /* <DEDUP_REMOVED lines=10> */
.L_x_5:


//--------------------- .nv.shared.reserved.0     --------------------------
	.section	.nv.shared.reserved.0,"aw",@nobits
	.weak		__nv_reservedSMEM_offset_0_alias
	.size		__nv_reservedSMEM_offset_0_alias, 0, 64
	.other		__nv_reservedSMEM_offset_0_alias,@"STO_CUDA_RESERVED_SHARED STV_DEFAULT"
__nv_reservedSMEM_offset_0_alias:
	.zero		0
	.zero		64


//--------------------- .nv.constant0._Z29convolution_kernel_shared_memPfS_S_ --------------------------
	.section	.nv.constant0._Z29convolution_kernel_shared_memPfS_S_,"a",@progbits
	.sectionflags	@""
	.align	4
.nv.constant0._Z29convolution_kernel_shared_memPfS_S_:
	.zero		920


//--------------------- .nv.constant0._Z18convolution_kernelPfS_S_ --------------------------
	.section	.nv.constant0._Z18convolution_kernelPfS_S_,"a",@progbits
	.sectionflags	@""
	.align	4
.nv.constant0._Z18convolution_kernelPfS_S_:
	.zero		920


//--------------------- SYMBOLS --------------------------

	.type		.nv.reservedSmem.offset0,@object
	.size		.nv.reservedSmem.offset0,0x4
